//
// Generated by NVIDIA NVVM Compiler
//
// Compiler Build ID: CL-36424714
// Cuda compilation tools, release 13.0, V13.0.88
// Based on NVVM 20.0.0
//

.version 9.0
.target sm_100
.address_size 64

	// .globl	_Z17image_blur_kernelPhS_ii

.visible .entry _Z17image_blur_kernelPhS_ii(
	.param .u64 .ptr .align 1 _Z17image_blur_kernelPhS_ii_param_0,
	.param .u64 .ptr .align 1 _Z17image_blur_kernelPhS_ii_param_1,
	.param .u32 _Z17image_blur_kernelPhS_ii_param_2,
	.param .u32 _Z17image_blur_kernelPhS_ii_param_3
)
{
	.reg .pred 	%p<46>;
	.reg .b16 	%rs<4>;
	.reg .b32 	%r<88>;
	.reg .b64 	%rd<23>;

	ld.param.u64 	%rd7, [_Z17image_blur_kernelPhS_ii_param_0];
	ld.param.u64 	%rd6, [_Z17image_blur_kernelPhS_ii_param_1];
	ld.param.u32 	%r44, [_Z17image_blur_kernelPhS_ii_param_2];
	ld.param.u32 	%r45, [_Z17image_blur_kernelPhS_ii_param_3];
	cvta.to.global.u64 	%rd1, %rd7;
	mov.u32 	%r46, %ctaid.y;
	mov.u32 	%r47, %ntid.y;
	mov.u32 	%r48, %tid.y;
	mad.lo.s32 	%r1, %r46, %r47, %r48;
	mov.u32 	%r49, %ctaid.x;
	mov.u32 	%r50, %ntid.x;
	mov.u32 	%r51, %tid.x;
	mad.lo.s32 	%r2, %r49, %r50, %r51;
	setp.ge.s32 	%p4, %r1, %r45;
	setp.ge.s32 	%p5, %r2, %r44;
	or.pred  	%p6, %p5, %p4;
	@%p6 bra 	$L__BB0_20;
	add.s32 	%r3, %r1, -1;
	add.s32 	%r53, %r2, -1;
	setp.gt.s32 	%p7, %r1, %r44;
	mul.lo.s32 	%r4, %r3, %r44;
	or.b32  	%r54, %r53, %r3;
	setp.lt.s32 	%p8, %r54, 0;
	setp.gt.s32 	%p9, %r2, %r45;
	or.pred  	%p10, %p9, %p7;
	cvt.s64.s32 	%rd8, %r4;
	cvt.s64.s32 	%rd2, %r2;
	add.s64 	%rd9, %rd2, %rd8;
	add.s64 	%rd3, %rd1, %rd9;
	mov.b32 	%r72, 0;
	or.pred  	%p11, %p10, %p8;
	mov.u32 	%r73, %r72;
	@%p11 bra 	$L__BB0_3;
	ld.global.u8 	%r73, [%rd3+-1];
	mov.b32 	%r72, 1;
$L__BB0_3:
	setp.gt.s32 	%p12, %r1, %r44;
	or.b32  	%r56, %r2, %r3;
	setp.lt.s32 	%p13, %r56, 0;
	setp.ge.s32 	%p14, %r2, %r45;
	or.pred  	%p15, %p13, %p14;
	or.pred  	%p16, %p15, %p12;
	@%p16 bra 	$L__BB0_5;
	add.s32 	%r57, %r2, %r4;
	cvt.s64.s32 	%rd10, %r57;
	add.s64 	%rd11, %rd1, %rd10;
	ld.global.u8 	%r58, [%rd11];
	add.s32 	%r73, %r73, %r58;
	add.s32 	%r72, %r72, 1;
$L__BB0_5:
	setp.gt.s32 	%p17, %r1, %r44;
	add.s32 	%r12, %r2, 1;
	or.b32  	%r59, %r12, %r3;
	setp.lt.s32 	%p18, %r59, 0;
	setp.ge.s32 	%p19, %r12, %r45;
	or.pred  	%p20, %p18, %p19;
	or.pred  	%p21, %p20, %p17;
	@%p21 bra 	$L__BB0_7;
	ld.global.u8 	%r60, [%rd3+1];
	add.s32 	%r73, %r73, %r60;
	add.s32 	%r72, %r72, 1;
$L__BB0_7:
	setp.le.s32 	%p22, %r2, %r45;
	setp.ge.s32 	%p23, %r1, %r44;
	mul.lo.s32 	%r17, %r1, %r44;
	setp.gt.s32 	%p24, %r2, 0;
	and.pred  	%p1, %p24, %p22;
	not.pred 	%p25, %p1;
	cvt.s64.s32 	%rd12, %r17;
	add.s64 	%rd13, %rd2, %rd12;
	add.s64 	%rd4, %rd1, %rd13;
	or.pred  	%p26, %p25, %p23;
	@%p26 bra 	$L__BB0_9;
	ld.global.u8 	%r61, [%rd4+-1];
	add.s32 	%r73, %r73, %r61;
	add.s32 	%r72, %r72, 1;
$L__BB0_9:
	setp.ge.s32 	%p27, %r1, %r44;
	setp.lt.s32 	%p28, %r2, %r45;
	setp.gt.s32 	%p29, %r2, -1;
	and.pred  	%p2, %p29, %p28;
	not.pred 	%p30, %p2;
	or.pred  	%p31, %p30, %p27;
	@%p31 bra 	$L__BB0_11;
	add.s32 	%r62, %r2, %r17;
	cvt.s64.s32 	%rd14, %r62;
	add.s64 	%rd15, %rd1, %rd14;
	ld.global.u8 	%r63, [%rd15];
	add.s32 	%r73, %r73, %r63;
	add.s32 	%r72, %r72, 1;
$L__BB0_11:
	setp.ge.s32 	%p32, %r1, %r44;
	setp.lt.s32 	%p33, %r12, %r45;
	setp.gt.s32 	%p34, %r2, -2;
	and.pred  	%p3, %p34, %p33;
	not.pred 	%p35, %p3;
	or.pred  	%p36, %p35, %p32;
	@%p36 bra 	$L__BB0_13;
	ld.global.u8 	%r64, [%rd4+1];
	add.s32 	%r73, %r73, %r64;
	add.s32 	%r72, %r72, 1;
$L__BB0_13:
	add.s32 	%r30, %r1, 1;
	setp.ge.s32 	%p37, %r30, %r44;
	add.s32 	%r31, %r17, %r44;
	cvt.s64.s32 	%rd16, %r31;
	add.s64 	%rd17, %rd2, %rd16;
	add.s64 	%rd5, %rd1, %rd17;
	or.pred  	%p39, %p25, %p37;
	@%p39 bra 	$L__BB0_15;
	ld.global.u8 	%r65, [%rd5+-1];
	add.s32 	%r73, %r73, %r65;
	add.s32 	%r72, %r72, 1;
$L__BB0_15:
	setp.ge.s32 	%p40, %r30, %r44;
	or.pred  	%p42, %p30, %p40;
	@%p42 bra 	$L__BB0_17;
	add.s32 	%r66, %r2, %r31;
	cvt.s64.s32 	%rd18, %r66;
	add.s64 	%rd19, %rd1, %rd18;
	ld.global.u8 	%r67, [%rd19];
	add.s32 	%r73, %r73, %r67;
	add.s32 	%r72, %r72, 1;
$L__BB0_17:
	setp.ge.s32 	%p43, %r30, %r44;
	or.pred  	%p45, %p35, %p43;
	@%p45 bra 	$L__BB0_19;
	ld.global.u8 	%r68, [%rd5+1];
	add.s32 	%r73, %r73, %r68;
	add.s32 	%r72, %r72, 1;
$L__BB0_19:
	cvt.u16.u32 	%rs1, %r73;
	cvt.u16.u32 	%rs2, %r72;
	div.u16 	%rs3, %rs1, %rs2;
	add.s32 	%r69, %r17, %r2;
	cvt.s64.s32 	%rd20, %r69;
	cvta.to.global.u64 	%rd21, %rd6;
	add.s64 	%rd22, %rd21, %rd20;
	st.global.u8 	[%rd22], %rs3;
$L__BB0_20:
	ret;

}


// ===== COMPILED SASS (sm_100) =====

	.target	sm_100

	.elftype	@"ET_EXEC"


//--------------------- .note.nv.tkinfo           --------------------------
	.section	.note.nv.tkinfo,"",@"SHT_NOTE"
	.sectionflags	@"SHF_NOTE_NV_TKINFO"
	.tkinfo
        /*0018*/ 	.word	0x00000002
        /*0030*/ 	.string	""
        /*0030*/ 	.string	"ptxas"
        /*0030*/ 	.string	"Cuda compilation tools, release 13.0, V13.0.88"
        /*0030*/ 	.string	"Build cuda_13.0.r13.0/compiler.36424714_0"
        /*0030*/ 	.string	"-arch sm_100 -m 64 "



//--------------------- .note.nv.cuinfo           --------------------------
	.section	.note.nv.cuinfo,"",@"SHT_NOTE"
	.sectionflags	@"SHF_NOTE_NV_CUINFO"
        /*0018*/ 	.short	0x0002
        /*001a*/ 	.short	0x0064
        /*001c*/ 	.short	0x0082
	.zero		2


//--------------------- .nv.info                  --------------------------
	.section	.nv.info,"",@"SHT_CUDA_INFO"
	.align	4


	//----- nvinfo : EIATTR_REGCOUNT
	.align		4
        /*0000*/ 	.byte	0x04, 0x2f
        /*0002*/ 	.short	(.L_1 - .L_0)
	.align		4
.L_0:
        /*0004*/ 	.word	index@(_Z17image_blur_kernelPhS_ii)
        /*0008*/ 	.word	0x0000001a


	//----- nvinfo : EIATTR_FRAME_SIZE
	.align		4
.L_1:
        /*000c*/ 	.byte	0x04, 0x11
        /*000e*/ 	.short	(.L_3 - .L_2)
	.align		4
.L_2:
        /*0010*/ 	.word	index@($__internal_0_$__cuda_sm20_div_u16)
        /*0014*/ 	.word	0x00000000


	//----- nvinfo : EIATTR_FRAME_SIZE
	.align		4
.L_3:
        /*0018*/ 	.byte	0x04, 0x11
        /*001a*/ 	.short	(.L_5 - .L_4)
	.align		4
.L_4:
        /*001c*/ 	.word	index@(_Z17image_blur_kernelPhS_ii)
        /*0020*/ 	.word	0x00000000


	//----- nvinfo : EIATTR_MIN_STACK_SIZE
	.align		4
.L_5:
        /*0024*/ 	.byte	0x04, 0x12
        /*0026*/ 	.short	(.L_7 - .L_6)
	.align		4
.L_6:
        /*0028*/ 	.word	index@(_Z17image_blur_kernelPhS_ii)
        /*002c*/ 	.word	0x00000000
.L_7:


//--------------------- .nv.compat                --------------------------
	.section	.nv.compat,"",@"SHT_CUDA_COMPAT_INFO"
	.align	4
        /*0000*/ 	.byte	0x02, 0x09, 0x00, 0x00, 0x02, 0x02, 0x01, 0x00, 0x02, 0x05, 0x05, 0x00, 0x03, 0x07, 0x01, 0x01
        /*0010*/ 	.byte	0x02, 0x03, 0x00, 0x00, 0x02, 0x06, 0x01, 0x00, 0x04, 0x0b, 0x08, 0x00, 0x01, 0x00, 0x00, 0x00
        /*0020*/ 	.byte	0x00, 0x00, 0x00, 0x00


//--------------------- .nv.info._Z17image_blur_kernelPhS_ii --------------------------
	.section	.nv.info._Z17image_blur_kernelPhS_ii,"",@"SHT_CUDA_INFO"
	.sectionflags	@""
	.align	4


	//----- nvinfo : EIATTR_CUDA_API_VERSION
	.align		4
        /*0000*/ 	.byte	0x04, 0x37
        /*0002*/ 	.short	(.L_9 - .L_8)
.L_8:
        /*0004*/ 	.word	0x00000082


	//----- nvinfo : EIATTR_KPARAM_INFO
	.align		4
.L_9:
        /*0008*/ 	.byte	0x04, 0x17
        /*000a*/ 	.short	(.L_11 - .L_10)
.L_10:
        /*000c*/ 	.word	0x00000000
        /*0010*/ 	.short	0x0003
        /*0012*/ 	.short	0x0014
        /*0014*/ 	.byte	0x00, 0xf0, 0x11, 0x00


	//----- nvinfo : EIATTR_KPARAM_INFO
	.align		4
.L_11:
        /*0018*/ 	.byte	0x04, 0x17
        /*001a*/ 	.short	(.L_13 - .L_12)
.L_12:
        /*001c*/ 	.word	0x00000000
        /*0020*/ 	.short	0x0002
        /*0022*/ 	.short	0x0010
        /*0024*/ 	.byte	0x00, 0xf0, 0x11, 0x00


	//----- nvinfo : EIATTR_KPARAM_INFO
	.align		4
.L_13:
        /*0028*/ 	.byte	0x04, 0x17
        /*002a*/ 	.short	(.L_15 - .L_14)
.L_14:
        /*002c*/ 	.word	0x00000000
        /*0030*/ 	.short	0x0001
        /*0032*/ 	.short	0x0008
        /*0034*/ 	.byte	0x00, 0xf5, 0x21, 0x00


	//----- nvinfo : EIATTR_KPARAM_INFO
	.align		4
.L_15:
        /*0038*/ 	.byte	0x04, 0x17
        /*003a*/ 	.short	(.L_17 - .L_16)
.L_16:
        /*003c*/ 	.word	0x00000000
        /*0040*/ 	.short	0x0000
        /*0042*/ 	.short	0x0000
        /*0044*/ 	.byte	0x00, 0xf5, 0x21, 0x00


	//----- nvinfo : EIATTR_SPARSE_MMA_MASK
	.align		4
.L_17:
        /*0048*/ 	.byte	0x03, 0x50
        /*004a*/ 	.short	0x0000


	//----- nvinfo : EIATTR_MAXREG_COUNT
	.align		4
        /*004c*/ 	.byte	0x03, 0x1b
        /*004e*/ 	.short	0x00ff


	//----- nvinfo : EIATTR_MERCURY_ISA_VERSION
	.align		4
        /*0050*/ 	.byte	0x03, 0x5f
        /*0052*/ 	.short	0x0101


	//----- nvinfo : EIATTR_VRC_CTA_INIT_COUNT
	.align		4
        /*0054*/ 	.byte	0x02, 0x4a
	.zero		1
	.zero		1


	//----- nvinfo : EIATTR_EXIT_INSTR_OFFSETS
	.align		4
        /*0058*/ 	.byte	0x04, 0x1c
        /*005a*/ 	.short	(.L_19 - .L_18)


	//   ....[0]....
.L_18:
        /*005c*/ 	.word	0x000000c0


	//   ....[1]....
        /*0060*/ 	.word	0x00000660


	//----- nvinfo : EIATTR_CRS_STACK_SIZE
	.align		4
.L_19:
        /*0064*/ 	.byte	0x04, 0x1e
        /*0066*/ 	.short	(.L_21 - .L_20)
.L_20:
        /*0068*/ 	.word	0x00000000


	//----- nvinfo : EIATTR_CBANK_PARAM_SIZE
	.align		4
.L_21:
        /*006c*/ 	.byte	0x03, 0x19
        /*006e*/ 	.short	0x0018


	//----- nvinfo : EIATTR_PARAM_CBANK
	.align		4
        /*0070*/ 	.byte	0x04, 0x0a
        /*0072*/ 	.short	(.L_23 - .L_22)
	.align		4
.L_22:
        /*0074*/ 	.word	index@(.nv.constant0._Z17image_blur_kernelPhS_ii)
        /*0078*/ 	.short	0x0380
        /*007a*/ 	.short	0x0018


	//----- nvinfo : EIATTR_SW_WAR
	.align		4
.L_23:
        /*007c*/ 	.byte	0x04, 0x36
        /*007e*/ 	.short	(.L_25 - .L_24)
.L_24:
        /*0080*/ 	.word	0x00000008
.L_25:


//--------------------- .nv.callgraph             --------------------------
	.section	.nv.callgraph,"",@"SHT_CUDA_CALLGRAPH"
	.align	4
	.sectionentsize	8
	.align		4
        /*0000*/ 	.word	0x00000000
	.align		4
        /*0004*/ 	.word	0xffffffff
	.align		4
        /*0008*/ 	.word	0x00000000
	.align		4
        /*000c*/ 	.word	0xfffffffe
	.align		4
        /*0010*/ 	.word	0x00000000
	.align		4
        /*0014*/ 	.word	0xfffffffd
	.align		4
        /*0018*/ 	.word	0x00000000
	.align		4
        /*001c*/ 	.word	0xfffffffc


//--------------------- .text._Z17image_blur_kernelPhS_ii --------------------------
	.section	.text._Z17image_blur_kernelPhS_ii,"ax",@progbits
	.align	128
        .global         _Z17image_blur_kernelPhS_ii
        .type           _Z17image_blur_kernelPhS_ii,@function
        .size           _Z17image_blur_kernelPhS_ii,(.L_x_1 - _Z17image_blur_kernelPhS_ii)
        .other          _Z17image_blur_kernelPhS_ii,@"STO_CUDA_ENTRY STV_DEFAULT"
_Z17image_blur_kernelPhS_ii:
.text._Z17image_blur_kernelPhS_ii:
[----:B------:R-:W-:Y:S01]  /*0000*/  LDC R1, c[0x0][0x37c] ;  /* 0x0000df00ff017b82 */ /* 0x000fe20000000800 */
[----:B------:R-:W0:Y:S07]  /*0010*/  S2R R3, SR_TID.Y ;  /* 0x0000000000037919 */ /* 0x000e2e0000002200 */
[----:B------:R-:W0:Y:S01]  /*0020*/  S2UR UR4, SR_CTAID.Y ;  /* 0x00000000000479c3 */ /* 0x000e220000002600 */
[----:B------:R-:W1:Y:S01]  /*0030*/  LDCU.64 UR6, c[0x0][0x390] ;  /* 0x00007200ff0677ac */ /* 0x000e620008000a00 */
[----:B------:R-:W2:Y:S06]  /*0040*/  S2R R5, SR_TID.X ;  /* 0x0000000000057919 */ /* 0x000eac0000002100 */
[----:B------:R-:W0:Y:S08]  /*0050*/  LDC R12, c[0x0][0x364] ;  /* 0x0000d900ff0c7b82 */ /* 0x000e300000000800 */
[----:B------:R-:W2:Y:S08]  /*0060*/  S2UR UR5, SR_CTAID.X ;  /* 0x00000000000579c3 */ /* 0x000eb00000002500 */
[----:B------:R-:W2:Y:S01]  /*0070*/  LDC R0, c[0x0][0x360] ;  /* 0x0000d800ff007b82 */ /* 0x000ea20000000800 */
[----:B0-----:R-:W-:-:S05]  /*0080*/  IMAD R12, R12, UR4, R3 ;  /* 0x000000040c0c7c24 */ /* 0x001fca000f8e0203 */
[----:B-1----:R-:W-:Y:S01]  /*0090*/  ISETP.GE.AND P0, PT, R12, UR7, PT ;  /* 0x000000070c007c0c */ /* 0x002fe2000bf06270 */
[----:B--2---:R-:W-:-:S05]  /*00a0*/  IMAD R0, R0, UR5, R5 ;  /* 0x0000000500007c24 */ /* 0x004fca000f8e0205 */
[----:B------:R-:W-:-:S13]  /*00b0*/  ISETP.GE.OR P0, PT, R0, UR6, P0 ;  /* 0x0000000600007c0c */ /* 0x000fda0008706670 */
[----:B------:R-:W-:Y:S05]  /*00c0*/  @P0 EXIT ;  /* 0x000000000000094d */ /* 0x000fea0003800000 */
[----:B------:R-:W-:Y:S01]  /*00d0*/  VIADD R5, R12, 0xffffffff ;  /* 0xffffffff0c057836 */ /* 0x000fe20000000000 */
[C---:B------:R-:W-:Y:S01]  /*00e0*/  ISETP.GE.AND P0, PT, R0.reuse, UR7, PT ;  /* 0x0000000700007c0c */ /* 0x040fe2000bf06270 */
[----:B------:R-:W0:Y:S01]  /*00f0*/  LDCU.64 UR8, c[0x0][0x380] ;  /* 0x00007000ff0877ac */ /* 0x000e220008000a00 */
[----:B------:R-:W-:Y:S01]  /*0100*/  SHF.R.S32.HI R17, RZ, 0x1f, R0 ;  /* 0x0000001fff117819 */ /* 0x000fe20000011400 */
[----:B------:R-:W-:Y:S01]  /*0110*/  IMAD R3, R5, UR6, RZ ;  /* 0x0000000605037c24 */ /* 0x000fe2000f8e02ff */
[----:B------:R-:W-:Y:S01]  /*0120*/  LOP3.LUT R2, R0, R5, RZ, 0xfc, !PT ;  /* 0x0000000500027212 */ /* 0x000fe200078efcff */
[----:B------:R-:W1:Y:S01]  /*0130*/  LDCU.64 UR4, c[0x0][0x358] ;  /* 0x00006b00ff0477ac */ /* 0x000e620008000a00 */
[----:B------:R-:W-:Y:S02]  /*0140*/  IMAD.MOV.U32 R10, RZ, RZ, RZ ;  /* 0x000000ffff0a7224 */ /* 0x000fe400078e00ff */
[----:B------:R-:W-:Y:S01]  /*0150*/  ISETP.LT.OR P0, PT, R2, RZ, P0 ;  /* 0x000000ff0200720c */ /* 0x000fe20000701670 */
[----:B------:R-:W-:Y:S01]  /*0160*/  VIADD R2, R0, 0xffffffff ;  /* 0xffffffff00027836 */ /* 0x000fe20000000000 */
[----:B------:R-:W-:-:S02]  /*0170*/  SHF.R.S32.HI R4, RZ, 0x1f, R3 ;  /* 0x0000001fff047819 */ /* 0x000fc40000011403 */
[C---:B------:R-:W-:Y:S02]  /*0180*/  ISETP.GT.OR P3, PT, R12.reuse, UR6, P0 ;  /* 0x000000060c007c0c */ /* 0x040fe40008764670 */
[----:B------:R-:W-:Y:S02]  /*0190*/  ISETP.GT.AND P0, PT, R12, UR6, PT ;  /* 0x000000060c007c0c */ /* 0x000fe4000bf04270 */
[----:B------:R-:W-:Y:S02]  /*01a0*/  LOP3.LUT R2, R2, R5, RZ, 0xfc, !PT ;  /* 0x0000000502027212 */ /* 0x000fe400078efcff */
[----:B------:R-:W-:-:S04]  /*01b0*/  ISETP.GT.OR P0, PT, R0, UR7, P0 ;  /* 0x0000000700007c0c */ /* 0x000fc80008704670 */
[----:B------:R-:W-:Y:S02]  /*01c0*/  ISETP.LT.OR P4, PT, R2, RZ, P0 ;  /* 0x000000ff0200720c */ /* 0x000fe40000781670 */
[C-C-:B0-----:R-:W-:Y:S01]  /*01d0*/  IADD3 R2, P0, P1, R0.reuse, UR8, R3.reuse ;  /* 0x0000000800027c10 */ /* 0x141fe2000f91e003 */
[----:B------:R-:W-:-:S03]  /*01e0*/  @!P3 IMAD.IADD R7, R0, 0x1, R3 ;  /* 0x000000010007b824 */ /* 0x000fc600078e0203 */
[----:B------:R-:W-:Y:S02]  /*01f0*/  IADD3.X R3, PT, PT, R17, UR9, R4, P0, P1 ;  /* 0x0000000911037c10 */ /* 0x000fe400087e2404 */
[----:B------:R-:W-:-:S04]  /*0200*/  @!P3 IADD3 R6, P2, PT, R7, UR8, RZ ;  /* 0x000000080706bc10 */ /* 0x000fc8000ff5e0ff */
[----:B------:R-:W-:Y:S01]  /*0210*/  @!P3 LEA.HI.X.SX32 R7, R7, UR9, 0x1, P2 ;  /* 0x000000090707bc11 */ /* 0x000fe200090f0eff */
[----:B-1----:R-:W2:Y:S04]  /*0220*/  @!P4 LDG.E.U8 R10, desc[UR4][R2.64+-0x1] ;  /* 0xffffff04020ac981 */ /* 0x002ea8000c1e1100 */
[----:B------:R0:W2:Y:S01]  /*0230*/  @!P3 LDG.E.U8 R9, desc[UR4][R6.64] ;  /* 0x000000040609b981 */ /* 0x0000a2000c1e1100 */
[----:B------:R-:W-:Y:S01]  /*0240*/  ISETP.GE.AND P1, PT, R0, UR7, PT ;  /* 0x0000000700007c0c */ /* 0x000fe2000bf26270 */
[----:B------:R-:W-:Y:S02]  /*0250*/  IMAD R11, R12, UR6, RZ ;  /* 0x000000060c0b7c24 */ /* 0x000fe4000f8e02ff */
[C---:B------:R-:W-:Y:S01]  /*0260*/  VIADD R8, R0.reuse, 0x1 ;  /* 0x0000000100087836 */ /* 0x040fe20000000000 */
[----:B------:R-:W-:Y:S01]  /*0270*/  ISETP.GT.AND P1, PT, R0, -0x1, !P1 ;  /* 0xffffffff0000780c */ /* 0x000fe20004f24270 */
[C---:B------:R-:W-:Y:S01]  /*0280*/  VIADD R16, R12.reuse, 0x1 ;  /* 0x000000010c107836 */ /* 0x040fe20000000000 */
[----:B------:R-:W-:Y:S01]  /*0290*/  SHF.R.S32.HI R14, RZ, 0x1f, R11 ;  /* 0x0000001fff0e7819 */ /* 0x000fe2000001140b */
[----:B------:R-:W-:Y:S01]  /*02a0*/  VIADD R15, R11, UR6 ;  /* 0x000000060b0f7c36 */ /* 0x000fe20008000000 */
[----:B------:R-:W-:-:S02]  /*02b0*/  ISETP.GE.OR P5, PT, R12, UR6, !P1 ;  /* 0x000000060c007c0c */ /* 0x000fc4000cfa6670 */
[----:B------:R-:W-:Y:S02]  /*02c0*/  IADD3 R4, P0, P2, R0, UR8, R11 ;  /* 0x0000000800047c10 */ /* 0x000fe4000fa1e00b */
[----:B------:R-:W-:Y:S02]  /*02d0*/  LOP3.LUT R13, R8, R5, RZ, 0xfc, !PT ;  /* 0x00000005080d7212 */ /* 0x000fe400078efcff */
[----:B------:R-:W-:Y:S02]  /*02e0*/  ISETP.GE.OR P1, PT, R16, UR6, !P1 ;  /* 0x0000000610007c0c */ /* 0x000fe4000cf26670 */
[----:B------:R-:W-:Y:S02]  /*02f0*/  IADD3.X R5, PT, PT, R17, UR9, R14, P0, P2 ;  /* 0x0000000911057c10 */ /* 0x000fe400087e440e */
[--C-:B------:R-:W-:Y:S02]  /*0300*/  SHF.R.S32.HI R14, RZ, 0x1f, R15.reuse ;  /* 0x0000001fff0e7819 */ /* 0x100fe4000001140f */
[----:B0-----:R-:W-:-:S02]  /*0310*/  IADD3 R6, P2, P6, R0, UR8, R15 ;  /* 0x0000000800067c10 */ /* 0x001fc4000fe5e00f */
[C---:B------:R-:W-:Y:S02]  /*0320*/  ISETP.GE.AND P0, PT, R8.reuse, UR7, PT ;  /* 0x0000000708007c0c */ /* 0x040fe4000bf06270 */
[----:B------:R-:W-:Y:S02]  /*0330*/  IADD3.X R7, PT, PT, R17, UR9, R14, P2, P6 ;  /* 0x0000000911077c10 */ /* 0x000fe400097ec40e */
[----:B------:R-:W-:Y:S01]  /*0340*/  ISETP.GE.AND P2, PT, R8, UR7, PT ;  /* 0x0000000708007c0c */ /* 0x000fe2000bf46270 */
[C---:B------:R-:W-:Y:S01]  /*0350*/  @!P5 IMAD.IADD R8, R0.reuse, 0x1, R11 ;  /* 0x000000010008d824 */ /* 0x040fe200078e020b */
[----:B------:R-:W-:Y:S01]  /*0360*/  ISETP.LT.OR P0, PT, R13, RZ, P0 ;  /* 0x000000ff0d00720c */ /* 0x000fe20000701670 */
[----:B------:R-:W-:Y:S01]  /*0370*/  IMAD.MOV.U32 R13, RZ, RZ, RZ ;  /* 0x000000ffff0d7224 */ /* 0x000fe200078e00ff */
[----:B------:R-:W-:Y:S01]  /*0380*/  ISETP.GT.AND P6, PT, R0, UR7, PT ;  /* 0x0000000700007c0c */ /* 0x000fe2000bfc4270 */
[----:B------:R-:W-:Y:S01]  /*0390*/  @!P4 IMAD.MOV.U32 R13, RZ, RZ, 0x1 ;  /* 0x00000001ff0dc424 */ /* 0x000fe200078e00ff */
[----:B------:R-:W-:-:S02]  /*03a0*/  ISETP.GT.OR P0, PT, R12, UR6, P0 ;  /* 0x000000060c007c0c */ /* 0x000fc40008704670 */
[----:B------:R-:W-:Y:S01]  /*03b0*/  ISETP.GT.AND P4, PT, R0, RZ, !P6 ;  /* 0x000000ff0000720c */ /* 0x000fe20007784270 */
[----:B------:R-:W-:Y:S01]  /*03c0*/  @!P3 VIADD R13, R13, 0x1 ;  /* 0x000000010d0db836 */ /* 0x000fe20000000000 */
[----:B------:R-:W-:Y:S02]  /*03d0*/  @!P5 IADD3 R14, P6, PT, R8, UR8, RZ ;  /* 0x00000008080edc10 */ /* 0x000fe4000ffde0ff */
[----:B------:R-:W-:-:S07]  /*03e0*/  ISETP.GT.AND P2, PT, R0, -0x2, !P2 ;  /* 0xfffffffe0000780c */ /* 0x000fce0005744270 */
[----:B------:R-:W3:Y:S01]  /*03f0*/  @!P0 LDG.E.U8 R3, desc[UR4][R2.64+0x1] ;  /* 0x0000010402038981 */ /* 0x000ee2000c1e1100 */
[----:B--2---:R-:W-:Y:S01]  /*0400*/  @!P3 IMAD.IADD R10, R10, 0x1, R9 ;  /* 0x000000010a0ab824 */ /* 0x004fe200078e0209 */
[----:B------:R-:W-:Y:S01]  /*0410*/  ISETP.GE.OR P3, PT, R12, UR6, !P4 ;  /* 0x000000060c007c0c */ /* 0x000fe2000e766670 */
[----:B------:R-:W-:Y:S01]  /*0420*/  @!P1 IMAD.IADD R9, R0, 0x1, R15 ;  /* 0x0000000100099824 */ /* 0x000fe200078e020f */
[----:B------:R-:W-:-:S04]  /*0430*/  @!P5 LEA.HI.X.SX32 R15, R8, UR9, 0x1, P6 ;  /* 0x00000009080fdc11 */ /* 0x000fc8000b0f0eff */
[C---:B------:R-:W-:Y:S02]  /*0440*/  @!P1 IADD3 R8, P6, PT, R9.reuse, UR8, RZ ;  /* 0x0000000809089c10 */ /* 0x040fe4000ffde0ff */
[----:B------:R-:W-:Y:S01]  /*0450*/  ISETP.GE.OR P4, PT, R16, UR6, !P4 ;  /* 0x0000000610007c0c */ /* 0x000fe2000e786670 */
[----:B------:R-:W2:Y:S01]  /*0460*/  @!P5 LDG.E.U8 R15, desc[UR4][R14.64] ;  /* 0x000000040e0fd981 */ /* 0x000ea2000c1e1100 */
[----:B------:R-:W-:Y:S02]  /*0470*/  @!P1 LEA.HI.X.SX32 R9, R9, UR9, 0x1, P6 ;  /* 0x0000000909099c11 */ /* 0x000fe4000b0f0eff */
[----:B------:R-:W-:Y:S01]  /*0480*/  ISETP.GE.OR P6, PT, R12, UR6, !P2 ;  /* 0x000000060c007c0c */ /* 0x000fe2000d7c6670 */
[----:B------:R-:W4:Y:S01]  /*0490*/  @!P3 LDG.E.U8 R17, desc[UR4][R4.64+-0x1] ;  /* 0xffffff040411b981 */ /* 0x000f22000c1e1100 */
[----:B------:R-:W-:-:S03]  /*04a0*/  ISETP.GE.OR P2, PT, R16, UR6, !P2 ;  /* 0x0000000610007c0c */ /* 0x000fc6000d746670 */
[----:B------:R-:W5:Y:S04]  /*04b0*/  @!P1 LDG.E.U8 R9, desc[UR4][R8.64] ;  /* 0x0000000408099981 */ /* 0x000f68000c1e1100 */
[----:B------:R-:W5:Y:S04]  /*04c0*/  @!P4 LDG.E.U8 R21, desc[UR4][R6.64+-0x1] ;  /* 0xffffff040615c981 */ /* 0x000f68000c1e1100 */
[----:B------:R-:W5:Y:S04]  /*04d0*/  @!P6 LDG.E.U8 R19, desc[UR4][R4.64+0x1] ;  /* 0x000001040413e981 */ /* 0x000f68000c1e1100 */
[----:B------:R-:W5:Y:S01]  /*04e0*/  @!P2 LDG.E.U8 R23, desc[UR4][R6.64+0x1] ;  /* 0x000001040617a981 */ /* 0x000f62000c1e1100 */
[----:B------:R-:W-:-:S04]  /*04f0*/  @!P0 VIADD R13, R13, 0x1 ;  /* 0x000000010d0d8836 */ /* 0x000fc80000000000 */
[----:B------:R-:W-:Y:S02]  /*0500*/  @!P3 VIADD R13, R13, 0x1 ;  /* 0x000000010d0db836 */ /* 0x000fe40000000000 */
[----:B---3--:R-:W-:Y:S02]  /*0510*/  @!P0 IMAD.IADD R10, R10, 0x1, R3 ;  /* 0x000000010a0a8824 */ /* 0x008fe400078e0203 */
[----:B------:R-:W-:-:S04]  /*0520*/  @!P5 VIADD R13, R13, 0x1 ;  /* 0x000000010d0dd836 */ /* 0x000fc80000000000 */
[----:B------:R-:W-:-:S04]  /*0530*/  @!P6 VIADD R13, R13, 0x1 ;  /* 0x000000010d0de836 */ /* 0x000fc80000000000 */
[----:B------:R-:W-:-:S04]  /*0540*/  @!P4 VIADD R13, R13, 0x1 ;  /* 0x000000010d0dc836 */ /* 0x000fc80000000000 */
[----:B------:R-:W-:-:S04]  /*0550*/  @!P1 VIADD R13, R13, 0x1 ;  /* 0x000000010d0d9836 */ /* 0x000fc80000000000 */
[----:B------:R-:W-:-:S05]  /*0560*/  @!P2 VIADD R13, R13, 0x1 ;  /* 0x000000010d0da836 */ /* 0x000fca0000000000 */
[----:B------:R-:W-:Y:S01]  /*0570*/  LOP3.LUT R13, R13, 0xffff, RZ, 0xc0, !PT ;  /* 0x0000ffff0d0d7812 */ /* 0x000fe200078ec0ff */
[----:B----4-:R-:W-:-:S04]  /*0580*/  @!P3 IMAD.IADD R10, R10, 0x1, R17 ;  /* 0x000000010a0ab824 */ /* 0x010fc800078e0211 */
[----:B--2---:R-:W-:-:S04]  /*0590*/  @!P5 IMAD.IADD R10, R10, 0x1, R15 ;  /* 0x000000010a0ad824 */ /* 0x004fc800078e020f */
[----:B-----5:R-:W-:-:S04]  /*05a0*/  @!P6 IMAD.IADD R10, R10, 0x1, R19 ;  /* 0x000000010a0ae824 */ /* 0x020fc800078e0213 */
[----:B------:R-:W-:-:S04]  /*05b0*/  @!P4 IMAD.IADD R10, R10, 0x1, R21 ;  /* 0x000000010a0ac824 */ /* 0x000fc800078e0215 */
[----:B------:R-:W-:-:S04]  /*05c0*/  @!P1 IMAD.IADD R10, R10, 0x1, R9 ;  /* 0x000000010a0a9824 */ /* 0x000fc800078e0209 */
[----:B------:R-:W-:-:S05]  /*05d0*/  @!P2 IMAD.IADD R10, R10, 0x1, R23 ;  /* 0x000000010a0aa824 */ /* 0x000fca00078e0217 */
[----:B------:R-:W-:Y:S02]  /*05e0*/  LOP3.LUT R10, R10, 0xffff, RZ, 0xc0, !PT ;  /* 0x0000ffff0a0a7812 */ /* 0x000fe400078ec0ff */
[----:B------:R-:W-:-:S07]  /*05f0*/  MOV R6, 0x610 ;  /* 0x0000061000067802 */ /* 0x000fce0000000f00 */
[----:B------:R-:W-:Y:S05]  /*0600*/  CALL.REL.NOINC `($__internal_0_$__cuda_sm20_div_u16) ;  /* 0x0000000000187944 */ /* 0x000fea0003c00000 */
[----:B------:R-:W0:Y:S01]  /*0610*/  LDCU.64 UR6, c[0x0][0x388] ;  /* 0x00007100ff0677ac */ /* 0x000e220008000a00 */
[----:B------:R-:W-:-:S05]  /*0620*/  IMAD.IADD R0, R0, 0x1, R11 ;  /* 0x0000000100007824 */ /* 0x000fca00078e020b */
[----:B0-----:R-:W-:-:S04]  /*0630*/  IADD3 R2, P0, PT, R0, UR6, RZ ;  /* 0x0000000600027c10 */ /* 0x001fc8000ff1e0ff */
[----:B------:R-:W-:-:S05]  /*0640*/  LEA.HI.X.SX32 R3, R0, UR7, 0x1, P0 ;  /* 0x0000000700037c11 */ /* 0x000fca00080f0eff */
[----:B------:R-:W-:Y:S01]  /*0650*/  STG.E.U8 desc[UR4][R2.64], R7 ;  /* 0x0000000702007986 */ /* 0x000fe2000c101104 */
[----:B------:R-:W-:Y:S05]  /*0660*/  EXIT ;  /* 0x000000000000794d */ /* 0x000fea0003800000 */
        .weak           $__internal_0_$__cuda_sm20_div_u16
        .type           $__internal_0_$__cuda_sm20_div_u16,@function
        .size           $__internal_0_$__cuda_sm20_div_u16,(.L_x_1 - $__internal_0_$__cuda_sm20_div_u16)
$__internal_0_$__cuda_sm20_div_u16:
[----:B------:R-:W0:Y:S01]  /*0670*/  I2F.U16 R2, R13 ;  /* 0x0000000d00027306 */ /* 0x000e220000101000 */
[----:B------:R-:W-:Y:S01]  /*0680*/  IMAD.MOV.U32 R3, RZ, RZ, 0x4b800000 ;  /* 0x4b800000ff037424 */ /* 0x000fe200078e00ff */
[C---:B0-----:R-:W-:Y:S02]  /*0690*/  FSETP.GEU.AND P1, PT, |R2|.reuse, 1.175494350822287508e-38, PT ;  /* 0x008000000200780b */ /* 0x041fe40003f2e200 */
[----:B------:R-:W-:Y:S02]  /*06a0*/  FSETP.GT.AND P0, PT, |R2|, 8.50705917302346158658e+37, PT ;  /* 0x7e8000000200780b */ /* 0x000fe40003f04200 */
[----:B------:R-:W-:-:S04]  /*06b0*/  FSEL R3, R3, 1, !P1 ;  /* 0x3f80000003037808 */ /* 0x000fc80004800000 */
[----:B------:R-:W-:Y:S02]  /*06c0*/  FSEL R3, R3, 0.25, !P0 ;  /* 0x3e80000003037808 */ /* 0x000fe40004000000 */
[----:B------:R-:W-:-:S03]  /*06d0*/  ISETP.NE.U32.AND P0, PT, R13, RZ, PT ;  /* 0x000000ff0d00720c */ /* 0x000fc60003f05070 */
[----:B------:R-:W-:Y:S01]  /*06e0*/  FMUL R4, R2, R3 ;  /* 0x0000000302047220 */ /* 0x000fe20000400000 */
[----:B------:R-:W-:-:S04]  /*06f0*/  LOP3.LUT R2, R10, 0xffff, RZ, 0xc0, !PT ;  /* 0x0000ffff0a027812 */ /* 0x000fc800078ec0ff */
[----:B------:R-:W-:Y:S01]  /*0700*/  I2FP.F32.U32.RZ R2, R2 ;  /* 0x0000000200027245 */ /* 0x000fe2000020d000 */
[----:B------:R-:W0:Y:S02]  /*0710*/  MUFU.RCP R4, R4 ;  /* 0x0000000400047308 */ /* 0x000e240000001000 */
[----:B0-----:R-:W-:-:S04]  /*0720*/  FMUL R3, R3, R4 ;  /* 0x0000000403037220 */ /* 0x001fc80000400000 */
[----:B------:R-:W-:-:S04]  /*0730*/  VIADD R3, R3, 0x2 ;  /* 0x0000000203037836 */ /* 0x000fc80000000000 */
[----:B------:R-:W-:Y:S01]  /*0740*/  FMUL.RZ R5, R2, R3 ;  /* 0x0000000302057220 */ /* 0x000fe2000040c000 */
[----:B------:R-:W-:Y:S02]  /*0750*/  IMAD.MOV.U32 R2, RZ, RZ, R6 ;  /* 0x000000ffff027224 */ /* 0x000fe400078e0006 */
[----:B------:R-:W-:-:S03]  /*0760*/  IMAD.MOV.U32 R3, RZ, RZ, 0x0 ;  /* 0x00000000ff037424 */ /* 0x000fc600078e00ff */
[----:B------:R-:W0:Y:S02]  /*0770*/  F2I.U32.TRUNC.NTZ R5, R5 ;  /* 0x0000000500057305 */ /* 0x000e24000020f000 */
[----:B0-----:R-:W-:Y:S01]  /*0780*/  LOP3.LUT R7, R5, 0xffff, RZ, 0xc0, !PT ;  /* 0x0000ffff05077812 */ /* 0x001fe200078ec0ff */
[----:B------:R-:W-:Y:S01]  /*0790*/  @!P0 IMAD.MOV.U32 R7, RZ, RZ, -0x1 ;  /* 0xffffffffff078424 */ /* 0x000fe200078e00ff */
[----:B------:R-:W-:Y:S06]  /*07a0*/  RET.REL.NODEC R2 `(_Z17image_blur_kernelPhS_ii) ;  /* 0xfffffff802147950 */ /* 0x000fec0003c3ffff */
.L_x_0:
[----:B------:R-:W-:-:S00]  /*07b0*/  BRA `(.L_x_0) ;  /* 0xfffffffc00fc7947 */ /* 0x000fc0000383ffff */
[----:B------:R-:W-:-:S00]  /*07c0*/  NOP ;  /* 0x0000000000007918 */ /* 0x000fc00000000000 */
        /* <DEDUP_REMOVED lines=11> */
.L_x_1:


//--------------------- .nv.shared.reserved.0     --------------------------
	.section	.nv.shared.reserved.0,"aw",@nobits
	.weak		__nv_reservedSMEM_offset_0_alias
	.size		__nv_reservedSMEM_offset_0_alias, 0, 64
	.other		__nv_reservedSMEM_offset_0_alias,@"STO_CUDA_RESERVED_SHARED STV_DEFAULT"
__nv_reservedSMEM_offset_0_alias:
	.zero		0
	.zero		64


//--------------------- .nv.constant0._Z17image_blur_kernelPhS_ii --------------------------
	.section	.nv.constant0._Z17image_blur_kernelPhS_ii,"a",@progbits
	.sectionflags	@""
	.align	4
.nv.constant0._Z17image_blur_kernelPhS_ii:
	.zero		920


//--------------------- SYMBOLS --------------------------

	.type		.nv.reservedSmem.offset0,@object
	.size		.nv.reservedSmem.offset0,0x4
